//
// Generated by NVIDIA NVVM Compiler
//
// Compiler Build ID: CL-36424714
// Cuda compilation tools, release 13.0, V13.0.88
// Based on NVVM 20.0.0
//

.version 9.0
.target sm_100
.address_size 64

	// .globl	_Z18right_shift_bufferPiS_i
.extern .shared .align 16 .b8 s[];

.visible .entry _Z18right_shift_bufferPiS_i(
	.param .u64 .ptr .align 1 _Z18right_shift_bufferPiS_i_param_0,
	.param .u64 .ptr .align 1 _Z18right_shift_bufferPiS_i_param_1,
	.param .u32 _Z18right_shift_bufferPiS_i_param_2
)
{
	.reg .pred 	%p<3>;
	.reg .b32 	%r<10>;
	.reg .b64 	%rd<9>;

	ld.param.u64 	%rd1, [_Z18right_shift_bufferPiS_i_param_0];
	ld.param.u64 	%rd2, [_Z18right_shift_bufferPiS_i_param_1];
	ld.param.u32 	%r4, [_Z18right_shift_bufferPiS_i_param_2];
	mov.u32 	%r5, %ntid.x;
	mov.u32 	%r6, %ctaid.x;
	mov.u32 	%r7, %tid.x;
	mad.lo.s32 	%r1, %r5, %r6, %r7;
	setp.ge.s32 	%p1, %r1, %r4;
	@%p1 bra 	$L__BB0_4;
	setp.eq.s32 	%p2, %r1, 0;
	mov.b32 	%r9, 0;
	@%p2 bra 	$L__BB0_3;
	cvta.to.global.u64 	%rd3, %rd1;
	mul.wide.s32 	%rd4, %r1, 4;
	add.s64 	%rd5, %rd3, %rd4;
	ld.global.u32 	%r9, [%rd5+-4];
$L__BB0_3:
	cvta.to.global.u64 	%rd6, %rd2;
	mul.wide.s32 	%rd7, %r1, 4;
	add.s64 	%rd8, %rd6, %rd7;
	st.global.u32 	[%rd8], %r9;
$L__BB0_4:
	ret;

}
	// .globl	_Z16right_shift_smemPii
.visible .entry _Z16right_shift_smemPii(
	.param .u64 .ptr .align 1 _Z16right_shift_smemPii_param_0,
	.param .u32 _Z16right_shift_smemPii_param_1
)
{
	.reg .pred 	%p<7>;
	.reg .b32 	%r<15>;
	.reg .b64 	%rd<5>;

	ld.param.u64 	%rd3, [_Z16right_shift_smemPii_param_0];
	ld.param.u32 	%r7, [_Z16right_shift_smemPii_param_1];
	cvta.to.global.u64 	%rd1, %rd3;
	mov.u32 	%r1, %tid.x;
	mov.u32 	%r8, %ctaid.x;
	mov.u32 	%r9, %ntid.x;
	mad.lo.s32 	%r2, %r8, %r9, %r1;
	and.b32  	%r3, %r1, 31;
	setp.ge.s32 	%p1, %r2, %r7;
	@%p1 bra 	$L__BB1_9;
	mul.wide.s32 	%rd4, %r2, 4;
	add.s64 	%rd2, %rd1, %rd4;
	ld.global.u32 	%r4, [%rd2];
	setp.ne.s32 	%p2, %r3, 31;
	shr.u32 	%r10, %r1, 3;
	and.b32  	%r11, %r10, 124;
	mov.u32 	%r12, s;
	add.s32 	%r5, %r12, %r11;
	@%p2 bra 	$L__BB1_3;
	st.shared.u32 	[%r5], %r4;
$L__BB1_3:
	bar.sync 	0;
	shfl.sync.up.b32	%r6|%p3, %r4, 1, 0, -1;
	setp.ne.s32 	%p4, %r2, 0;
	@%p4 bra 	$L__BB1_5;
	mov.b32 	%r14, 0;
	st.global.u32 	[%rd1], %r14;
	bra.uni 	$L__BB1_9;
$L__BB1_5:
	setp.ne.s32 	%p5, %r3, 0;
	@%p5 bra 	$L__BB1_8;
	setp.lt.u32 	%p6, %r1, 32;
	@%p6 bra 	$L__BB1_9;
	ld.shared.u32 	%r13, [%r5+-4];
	st.global.u32 	[%rd2], %r13;
	bra.uni 	$L__BB1_9;
$L__BB1_8:
	st.global.u32 	[%rd2], %r6;
$L__BB1_9:
	ret;

}


// ===== COMPILED SASS (sm_100) =====

	.target	sm_100

	.elftype	@"ET_EXEC"


//--------------------- .note.nv.tkinfo           --------------------------
	.section	.note.nv.tkinfo,"",@"SHT_NOTE"
	.sectionflags	@"SHF_NOTE_NV_TKINFO"
	.tkinfo
        /*0018*/ 	.word	0x00000002
        /*0030*/ 	.string	""
        /*0030*/ 	.string	"ptxas"
        /*0030*/ 	.string	"Cuda compilation tools, release 13.0, V13.0.88"
        /*0030*/ 	.string	"Build cuda_13.0.r13.0/compiler.36424714_0"
        /*0030*/ 	.string	"-arch sm_100 -m 64 "



//--------------------- .note.nv.cuinfo           --------------------------
	.section	.note.nv.cuinfo,"",@"SHT_NOTE"
	.sectionflags	@"SHF_NOTE_NV_CUINFO"
        /*0018*/ 	.short	0x0002
        /*001a*/ 	.short	0x0064
        /*001c*/ 	.short	0x0082
	.zero		2


//--------------------- .nv.info                  --------------------------
	.section	.nv.info,"",@"SHT_CUDA_INFO"
	.align	4


	//----- nvinfo : EIATTR_REGCOUNT
	.align		4
        /*0000*/ 	.byte	0x04, 0x2f
        /*0002*/ 	.short	(.L_1 - .L_0)
	.align		4
.L_0:
        /*0004*/ 	.word	index@(_Z18right_shift_bufferPiS_i)
        /*0008*/ 	.word	0x0000000a


	//----- nvinfo : EIATTR_FRAME_SIZE
	.align		4
.L_1:
        /*000c*/ 	.byte	0x04, 0x11
        /*000e*/ 	.short	(.L_3 - .L_2)
	.align		4
.L_2:
        /*0010*/ 	.word	index@(_Z18right_shift_bufferPiS_i)
        /*0014*/ 	.word	0x00000000


	//----- nvinfo : EIATTR_REGCOUNT
	.align		4
.L_3:
        /*0018*/ 	.byte	0x04, 0x2f
        /*001a*/ 	.short	(.L_5 - .L_4)
	.align		4
.L_4:
        /*001c*/ 	.word	index@(_Z16right_shift_smemPii)
        /*0020*/ 	.word	0x0000000c


	//----- nvinfo : EIATTR_FRAME_SIZE
	.align		4
.L_5:
        /*0024*/ 	.byte	0x04, 0x11
        /*0026*/ 	.short	(.L_7 - .L_6)
	.align		4
.L_6:
        /*0028*/ 	.word	index@(_Z16right_shift_smemPii)
        /*002c*/ 	.word	0x00000000


	//----- nvinfo : EIATTR_MIN_STACK_SIZE
	.align		4
.L_7:
        /*0030*/ 	.byte	0x04, 0x12
        /*0032*/ 	.short	(.L_9 - .L_8)
	.align		4
.L_8:
        /*0034*/ 	.word	index@(_Z16right_shift_smemPii)
        /*0038*/ 	.word	0x00000000


	//----- nvinfo : EIATTR_MIN_STACK_SIZE
	.align		4
.L_9:
        /*003c*/ 	.byte	0x04, 0x12
        /*003e*/ 	.short	(.L_11 - .L_10)
	.align		4
.L_10:
        /*0040*/ 	.word	index@(_Z18right_shift_bufferPiS_i)
        /*0044*/ 	.word	0x00000000
.L_11:


//--------------------- .nv.compat                --------------------------
	.section	.nv.compat,"",@"SHT_CUDA_COMPAT_INFO"
	.align	4
        /*0000*/ 	.byte	0x02, 0x09, 0x00, 0x00, 0x02, 0x02, 0x01, 0x00, 0x02, 0x05, 0x05, 0x00, 0x03, 0x07, 0x01, 0x01
        /*0010*/ 	.byte	0x02, 0x03, 0x00, 0x00, 0x02, 0x06, 0x01, 0x00, 0x04, 0x0b, 0x08, 0x00, 0x09, 0x00, 0x00, 0x00
        /*0020*/ 	.byte	0x00, 0x00, 0x00, 0x00


//--------------------- .nv.info._Z16right_shift_smemPii --------------------------
	.section	.nv.info._Z16right_shift_smemPii,"",@"SHT_CUDA_INFO"
	.sectionflags	@""
	.align	4


	//----- nvinfo : EIATTR_CUDA_API_VERSION
	.align		4
        /*0000*/ 	.byte	0x04, 0x37
        /*0002*/ 	.short	(.L_13 - .L_12)
.L_12:
        /*0004*/ 	.word	0x00000082


	//----- nvinfo : EIATTR_KPARAM_INFO
	.align		4
.L_13:
        /*0008*/ 	.byte	0x04, 0x17
        /*000a*/ 	.short	(.L_15 - .L_14)
.L_14:
        /*000c*/ 	.word	0x00000000
        /*0010*/ 	.short	0x0001
        /*0012*/ 	.short	0x0008
        /*0014*/ 	.byte	0x00, 0xf0, 0x11, 0x00


	//----- nvinfo : EIATTR_KPARAM_INFO
	.align		4
.L_15:
        /*0018*/ 	.byte	0x04, 0x17
        /*001a*/ 	.short	(.L_17 - .L_16)
.L_16:
        /*001c*/ 	.word	0x00000000
        /*0020*/ 	.short	0x0000
        /*0022*/ 	.short	0x0000
        /*0024*/ 	.byte	0x00, 0xf5, 0x21, 0x00


	//----- nvinfo : EIATTR_SPARSE_MMA_MASK
	.align		4
.L_17:
        /*0028*/ 	.byte	0x03, 0x50
        /*002a*/ 	.short	0x0000


	//----- nvinfo : EIATTR_MAXREG_COUNT
	.align		4
        /*002c*/ 	.byte	0x03, 0x1b
        /*002e*/ 	.short	0x00ff


	//----- nvinfo : EIATTR_NUM_BARRIERS
	.align		4
        /*0030*/ 	.byte	0x02, 0x4c
        /*0032*/ 	.byte	0x01
	.zero		1


	//----- nvinfo : EIATTR_MERCURY_ISA_VERSION
	.align		4
        /*0034*/ 	.byte	0x03, 0x5f
        /*0036*/ 	.short	0x0101


	//----- nvinfo : EIATTR_COOP_GROUP_MASK_REGIDS
	.align		4
        /*0038*/ 	.byte	0x04, 0x29
        /*003a*/ 	.short	(.L_19 - .L_18)


	//   ....[0]....
.L_18:
        /*003c*/ 	.word	0xffffffff


	//----- nvinfo : EIATTR_COOP_GROUP_INSTR_OFFSETS
	.align		4
.L_19:
        /*0040*/ 	.byte	0x04, 0x28
        /*0042*/ 	.short	(.L_21 - .L_20)


	//   ....[0]....
.L_20:
        /*0044*/ 	.word	0x00000170


	//----- nvinfo : EIATTR_VRC_CTA_INIT_COUNT
	.align		4
.L_21:
        /*0048*/ 	.byte	0x02, 0x4a
	.zero		1
	.zero		1


	//----- nvinfo : EIATTR_EXIT_INSTR_OFFSETS
	.align		4
        /*004c*/ 	.byte	0x04, 0x1c
        /*004e*/ 	.short	(.L_23 - .L_22)


	//   ....[0]....
.L_22:
        /*0050*/ 	.word	0x00000070


	//   ....[1]....
        /*0054*/ 	.word	0x00000190


	//   ....[2]....
        /*0058*/ 	.word	0x000001d0


	//   ....[3]....
        /*005c*/ 	.word	0x00000200


	//   ....[4]....
        /*0060*/ 	.word	0x00000220


	//----- nvinfo : EIATTR_CRS_STACK_SIZE
	.align		4
.L_23:
        /*0064*/ 	.byte	0x04, 0x1e
        /*0066*/ 	.short	(.L_25 - .L_24)
.L_24:
        /*0068*/ 	.word	0x00000000


	//----- nvinfo : EIATTR_CBANK_PARAM_SIZE
	.align		4
.L_25:
        /*006c*/ 	.byte	0x03, 0x19
        /*006e*/ 	.short	0x000c


	//----- nvinfo : EIATTR_PARAM_CBANK
	.align		4
        /*0070*/ 	.byte	0x04, 0x0a
        /*0072*/ 	.short	(.L_27 - .L_26)
	.align		4
.L_26:
        /*0074*/ 	.word	index@(.nv.constant0._Z16right_shift_smemPii)
        /*0078*/ 	.short	0x0380
        /*007a*/ 	.short	0x000c


	//----- nvinfo : EIATTR_SW_WAR
	.align		4
.L_27:
        /*007c*/ 	.byte	0x04, 0x36
        /*007e*/ 	.short	(.L_29 - .L_28)
.L_28:
        /*0080*/ 	.word	0x00000008
.L_29:


//--------------------- .nv.info._Z18right_shift_bufferPiS_i --------------------------
	.section	.nv.info._Z18right_shift_bufferPiS_i,"",@"SHT_CUDA_INFO"
	.sectionflags	@""
	.align	4


	//----- nvinfo : EIATTR_CUDA_API_VERSION
	.align		4
        /*0000*/ 	.byte	0x04, 0x37
        /*0002*/ 	.short	(.L_31 - .L_30)
.L_30:
        /*0004*/ 	.word	0x00000082


	//----- nvinfo : EIATTR_KPARAM_INFO
	.align		4
.L_31:
        /*0008*/ 	.byte	0x04, 0x17
        /*000a*/ 	.short	(.L_33 - .L_32)
.L_32:
        /*000c*/ 	.word	0x00000000
        /*0010*/ 	.short	0x0002
        /*0012*/ 	.short	0x0010
        /*0014*/ 	.byte	0x00, 0xf0, 0x11, 0x00


	//----- nvinfo : EIATTR_KPARAM_INFO
	.align		4
.L_33:
        /*0018*/ 	.byte	0x04, 0x17
        /*001a*/ 	.short	(.L_35 - .L_34)
.L_34:
        /*001c*/ 	.word	0x00000000
        /*0020*/ 	.short	0x0001
        /*0022*/ 	.short	0x0008
        /*0024*/ 	.byte	0x00, 0xf5, 0x21, 0x00


	//----- nvinfo : EIATTR_KPARAM_INFO
	.align		4
.L_35:
        /*0028*/ 	.byte	0x04, 0x17
        /*002a*/ 	.short	(.L_37 - .L_36)
.L_36:
        /*002c*/ 	.word	0x00000000
        /*0030*/ 	.short	0x0000
        /*0032*/ 	.short	0x0000
        /*0034*/ 	.byte	0x00, 0xf5, 0x21, 0x00


	//----- nvinfo : EIATTR_SPARSE_MMA_MASK
	.align		4
.L_37:
        /*0038*/ 	.byte	0x03, 0x50
        /*003a*/ 	.short	0x0000


	//----- nvinfo : EIATTR_MAXREG_COUNT
	.align		4
        /*003c*/ 	.byte	0x03, 0x1b
        /*003e*/ 	.short	0x00ff


	//----- nvinfo : EIATTR_MERCURY_ISA_VERSION
	.align		4
        /*0040*/ 	.byte	0x03, 0x5f
        /*0042*/ 	.short	0x0101


	//----- nvinfo : EIATTR_VRC_CTA_INIT_COUNT
	.align		4
        /*0044*/ 	.byte	0x02, 0x4a
	.zero		1
	.zero		1


	//----- nvinfo : EIATTR_EXIT_INSTR_OFFSETS
	.align		4
        /*0048*/ 	.byte	0x04, 0x1c
        /*004a*/ 	.short	(.L_39 - .L_38)


	//   ....[0]....
.L_38:
        /*004c*/ 	.word	0x00000070


	//   ....[1]....
        /*0050*/ 	.word	0x00000140


	//----- nvinfo : EIATTR_CRS_STACK_SIZE
	.align		4
.L_39:
        /*0054*/ 	.byte	0x04, 0x1e
        /*0056*/ 	.short	(.L_41 - .L_40)
.L_40:
        /*0058*/ 	.word	0x00000000


	//----- nvinfo : EIATTR_CBANK_PARAM_SIZE
	.align		4
.L_41:
        /*005c*/ 	.byte	0x03, 0x19
        /*005e*/ 	.short	0x0014


	//----- nvinfo : EIATTR_PARAM_CBANK
	.align		4
        /*0060*/ 	.byte	0x04, 0x0a
        /*0062*/ 	.short	(.L_43 - .L_42)
	.align		4
.L_42:
        /*0064*/ 	.word	index@(.nv.constant0._Z18right_shift_bufferPiS_i)
        /*0068*/ 	.short	0x0380
        /*006a*/ 	.short	0x0014


	//----- nvinfo : EIATTR_SW_WAR
	.align		4
.L_43:
        /*006c*/ 	.byte	0x04, 0x36
        /*006e*/ 	.short	(.L_45 - .L_44)
.L_44:
        /*0070*/ 	.word	0x00000008
.L_45:


//--------------------- .nv.callgraph             --------------------------
	.section	.nv.callgraph,"",@"SHT_CUDA_CALLGRAPH"
	.align	4
	.sectionentsize	8
	.align		4
        /*0000*/ 	.word	0x00000000
	.align		4
        /*0004*/ 	.word	0xffffffff
	.align		4
        /*0008*/ 	.word	0x00000000
	.align		4
        /*000c*/ 	.word	0xfffffffe
	.align		4
        /*0010*/ 	.word	0x00000000
	.align		4
        /*0014*/ 	.word	0xfffffffd
	.align		4
        /*0018*/ 	.word	0x00000000
	.align		4
        /*001c*/ 	.word	0xfffffffc


//--------------------- .text._Z16right_shift_smemPii --------------------------
	.section	.text._Z16right_shift_smemPii,"ax",@progbits
	.align	128
        .global         _Z16right_shift_smemPii
        .type           _Z16right_shift_smemPii,@function
        .size           _Z16right_shift_smemPii,(.L_x_5 - _Z16right_shift_smemPii)
        .other          _Z16right_shift_smemPii,@"STO_CUDA_ENTRY STV_DEFAULT"
_Z16right_shift_smemPii:
.text._Z16right_shift_smemPii:
[----:B------:R-:W-:Y:S01]  /*0000*/  LDC R1, c[0x0][0x37c] ;  /* 0x0000df00ff017b82 */ /* 0x000fe20000000800 */
[----:B------:R-:W0:Y:S07]  /*0010*/  S2R R8, SR_TID.X ;  /* 0x0000000000087919 */ /* 0x000e2e0000002100 */
[----:B------:R-:W0:Y:S01]  /*0020*/  S2UR UR4, SR_CTAID.X ;  /* 0x00000000000479c3 */ /* 0x000e220000002500 */
[----:B------:R-:W1:Y:S07]  /*0030*/  LDCU UR5, c[0x0][0x388] ;  /* 0x00007100ff0577ac */ /* 0x000e6e0008000800 */
[----:B------:R-:W0:Y:S02]  /*0040*/  LDC R5, c[0x0][0x360] ;  /* 0x0000d800ff057b82 */ /* 0x000e240000000800 */
[----:B0-----:R-:W-:-:S05]  /*0050*/  IMAD R5, R5, UR4, R8 ;  /* 0x0000000405057c24 */ /* 0x001fca000f8e0208 */
[----:B-1----:R-:W-:-:S13]  /*0060*/  ISETP.GE.AND P0, PT, R5, UR5, PT ;  /* 0x0000000505007c0c */ /* 0x002fda000bf06270 */
[----:B------:R-:W-:Y:S05]  /*0070*/  @P0 EXIT ;  /* 0x000000000000094d */ /* 0x000fea0003800000 */
[----:B------:R-:W0:Y:S01]  /*0080*/  LDC.64 R2, c[0x0][0x380] ;  /* 0x0000e000ff027b82 */ /* 0x000e220000000a00 */
[----:B------:R-:W1:Y:S01]  /*0090*/  LDCU.64 UR6, c[0x0][0x358] ;  /* 0x00006b00ff0677ac */ /* 0x000e620008000a00 */
[----:B0-----:R-:W-:-:S05]  /*00a0*/  IMAD.WIDE R2, R5, 0x4, R2 ;  /* 0x0000000405027825 */ /* 0x001fca00078e0202 */
[----:B-1----:R-:W2:Y:S01]  /*00b0*/  LDG.E R6, desc[UR6][R2.64] ;  /* 0x0000000602067981 */ /* 0x002ea2000c1e1900 */
[----:B------:R-:W0:Y:S01]  /*00c0*/  S2UR UR5, SR_CgaCtaId ;  /* 0x00000000000579c3 */ /* 0x000e220000008800 */
[----:B------:R-:W-:Y:S01]  /*00d0*/  LOP3.LUT R0, R8, 0x1f, RZ, 0xc0, !PT ;  /* 0x0000001f08007812 */ /* 0x000fe200078ec0ff */
[----:B------:R-:W-:Y:S01]  /*00e0*/  UMOV UR4, 0x400 ;  /* 0x0000040000047882 */ /* 0x000fe20000000000 */
[----:B------:R-:W-:Y:S02]  /*00f0*/  ISETP.NE.AND P1, PT, R5, RZ, PT ;  /* 0x000000ff0500720c */ /* 0x000fe40003f25270 */
[----:B------:R-:W-:Y:S02]  /*0100*/  ISETP.NE.AND P0, PT, R0, 0x1f, PT ;  /* 0x0000001f0000780c */ /* 0x000fe40003f05270 */
[----:B------:R-:W-:-:S04]  /*0110*/  SHF.R.U32.HI R7, RZ, 0x3, R8 ;  /* 0x00000003ff077819 */ /* 0x000fc80000011608 */
[----:B------:R-:W-:-:S05]  /*0120*/  LOP3.LUT R7, R7, 0x7c, RZ, 0xc0, !PT ;  /* 0x0000007c07077812 */ /* 0x000fca00078ec0ff */
[----:B------:R-:W1:Y:S01]  /*0130*/  @!P1 LDC.64 R4, c[0x0][0x380] ;  /* 0x0000e000ff049b82 */ /* 0x000e620000000a00 */
[----:B0-----:R-:W-:-:S09]  /*0140*/  ULEA UR4, UR5, UR4, 0x18 ;  /* 0x0000000405047291 */ /* 0x001fd2000f8ec0ff */
[----:B--2---:R0:W-:Y:S01]  /*0150*/  @!P0 STS [R7+UR4], R6 ;  /* 0x0000000607008988 */ /* 0x0041e20008000804 */
[----:B------:R-:W-:Y:S06]  /*0160*/  BAR.SYNC.DEFER_BLOCKING 0x0 ;  /* 0x0000000000007b1d */ /* 0x000fec0000010000 */
[----:B------:R0:W2:Y:S04]  /*0170*/  SHFL.UP PT, R9, R6, 0x1, RZ ;  /* 0x0420000006097989 */ /* 0x0000a800000e00ff */
[----:B-1----:R0:W-:Y:S01]  /*0180*/  @!P1 STG.E desc[UR6][R4.64], RZ ;  /* 0x000000ff04009986 */ /* 0x0021e2000c101906 */
[----:B------:R-:W-:Y:S05]  /*0190*/  @!P1 EXIT ;  /* 0x000000000000994d */ /* 0x000fea0003800000 */
[----:B------:R-:W-:-:S13]  /*01a0*/  ISETP.NE.AND P0, PT, R0, RZ, PT ;  /* 0x000000ff0000720c */ /* 0x000fda0003f05270 */
[----:B------:R-:W-:Y:S05]  /*01b0*/  @P0 BRA `(.L_x_0) ;  /* 0x0000000000140947 */ /* 0x000fea0003800000 */
[----:B------:R-:W-:-:S13]  /*01c0*/  ISETP.GE.U32.AND P0, PT, R8, 0x20, PT ;  /* 0x000000200800780c */ /* 0x000fda0003f06070 */
[----:B------:R-:W-:Y:S05]  /*01d0*/  @!P0 EXIT ;  /* 0x000000000000894d */ /* 0x000fea0003800000 */
[----:B0-----:R-:W0:Y:S04]  /*01e0*/  LDS R7, [R7+UR4+-0x4] ;  /* 0xfffffc0407077984 */ /* 0x001e280008000800 */
[----:B0-----:R-:W-:Y:S01]  /*01f0*/  STG.E desc[UR6][R2.64], R7 ;  /* 0x0000000702007986 */ /* 0x001fe2000c101906 */
[----:B------:R-:W-:Y:S05]  /*0200*/  EXIT ;  /* 0x000000000000794d */ /* 0x000fea0003800000 */
.L_x_0:
[----:B--2---:R-:W-:Y:S01]  /*0210*/  STG.E desc[UR6][R2.64], R9 ;  /* 0x0000000902007986 */ /* 0x004fe2000c101906 */
[----:B------:R-:W-:Y:S05]  /*0220*/  EXIT ;  /* 0x000000000000794d */ /* 0x000fea0003800000 */
.L_x_1:
[----:B------:R-:W-:-:S00]  /*0230*/  BRA `(.L_x_1) ;  /* 0xfffffffc00fc7947 */ /* 0x000fc0000383ffff */
[----:B------:R-:W-:-:S00]  /*0240*/  NOP ;  /* 0x0000000000007918 */ /* 0x000fc00000000000 */
        /* <DEDUP_REMOVED lines=11> */
.L_x_5:


//--------------------- .text._Z18right_shift_bufferPiS_i --------------------------
	.section	.text._Z18right_shift_bufferPiS_i,"ax",@progbits
	.align	128
        .global         _Z18right_shift_bufferPiS_i
        .type           _Z18right_shift_bufferPiS_i,@function
        .size           _Z18right_shift_bufferPiS_i,(.L_x_6 - _Z18right_shift_bufferPiS_i)
        .other          _Z18right_shift_bufferPiS_i,@"STO_CUDA_ENTRY STV_DEFAULT"
_Z18right_shift_bufferPiS_i:
.text._Z18right_shift_bufferPiS_i:
[----:B------:R-:W-:Y:S01]  /*0000*/  LDC R1, c[0x0][0x37c] ;  /* 0x0000df00ff017b82 */ /* 0x000fe20000000800 */
[----:B------:R-:W0:Y:S01]  /*0010*/  S2R R7, SR_CTAID.X ;  /* 0x0000000000077919 */ /* 0x000e220000002500 */
[----:B------:R-:W0:Y:S01]  /*0020*/  LDCU UR4, c[0x0][0x360] ;  /* 0x00006c00ff0477ac */ /* 0x000e220008000800 */
[----:B------:R-:W0:Y:S01]  /*0030*/  S2R R0, SR_TID.X ;  /* 0x0000000000007919 */ /* 0x000e220000002100 */
[----:B------:R-:W1:Y:S01]  /*0040*/  LDCU UR5, c[0x0][0x390] ;  /* 0x00007200ff0577ac */ /* 0x000e620008000800 */
[----:B0-----:R-:W-:-:S05]  /*0050*/  IMAD R7, R7, UR4, R0 ;  /* 0x0000000407077c24 */ /* 0x001fca000f8e0200 */
[----:B-1----:R-:W-:-:S13]  /*0060*/  ISETP.GE.AND P0, PT, R7, UR5, PT ;  /* 0x0000000507007c0c */ /* 0x002fda000bf06270 */
[----:B------:R-:W-:Y:S05]  /*0070*/  @P0 EXIT ;  /* 0x000000000000094d */ /* 0x000fea0003800000 */
[----:B------:R-:W0:Y:S01]  /*0080*/  LDC.64 R4, c[0x0][0x388] ;  /* 0x0000e200ff047b82 */ /* 0x000e220000000a00 */
[C---:B------:R-:W-:Y:S01]  /*0090*/  ISETP.NE.AND P0, PT, R7.reuse, RZ, PT ;  /* 0x000000ff0700720c */ /* 0x040fe20003f05270 */
[----:B------:R-:W1:Y:S01]  /*00a0*/  LDCU.64 UR4, c[0x0][0x358] ;  /* 0x00006b00ff0477ac */ /* 0x000e620008000a00 */
[----:B------:R-:W-:Y:S01]  /*00b0*/  BSSY.RECONVERGENT B0, `(.L_x_2) ;  /* 0x0000007000007945 */ /* 0x000fe20003800200 */
[----:B------:R-:W-:Y:S02]  /*00c0*/  HFMA2 R3, -RZ, RZ, 0, 0 ;  /* 0x00000000ff037431 */ /* 0x000fe400000001ff */
[----:B0-----:R-:W-:-:S08]  /*00d0*/  IMAD.WIDE R4, R7, 0x4, R4 ;  /* 0x0000000407047825 */ /* 0x001fd000078e0204 */
[----:B-1----:R-:W-:Y:S05]  /*00e0*/  @!P0 BRA `(.L_x_3) ;  /* 0x00000000000c8947 */ /* 0x002fea0003800000 */
[----:B------:R-:W0:Y:S02]  /*00f0*/  LDC.64 R2, c[0x0][0x380] ;  /* 0x0000e000ff027b82 */ /* 0x000e240000000a00 */
[----:B0-----:R-:W-:-:S06]  /*0100*/  IMAD.WIDE R2, R7, 0x4, R2 ;  /* 0x0000000407027825 */ /* 0x001fcc00078e0202 */
[----:B------:R0:W5:Y:S02]  /*0110*/  LDG.E R3, desc[UR4][R2.64+-0x4] ;  /* 0xfffffc0402037981 */ /* 0x000164000c1e1900 */
.L_x_3:
[----:B------:R-:W-:Y:S05]  /*0120*/  BSYNC.RECONVERGENT B0 ;  /* 0x0000000000007941 */ /* 0x000fea0003800200 */
.L_x_2:
[----:B-----5:R-:W-:Y:S01]  /*0130*/  STG.E desc[UR4][R4.64], R3 ;  /* 0x0000000304007986 */ /* 0x020fe2000c101904 */
[----:B------:R-:W-:Y:S05]  /*0140*/  EXIT ;  /* 0x000000000000794d */ /* 0x000fea0003800000 */
.L_x_4:
        /* <DEDUP_REMOVED lines=11> */
.L_x_6:


//--------------------- .nv.shared._Z16right_shift_smemPii --------------------------
	.section	.nv.shared._Z16right_shift_smemPii,"aw",@nobits
	.sectionflags	@""
	.align	16
	.zero		1024


//--------------------- .nv.shared.reserved.0     --------------------------
	.section	.nv.shared.reserved.0,"aw",@nobits
	.weak		__nv_reservedSMEM_offset_0_alias
	.size		__nv_reservedSMEM_offset_0_alias, 0, 64
	.other		__nv_reservedSMEM_offset_0_alias,@"STO_CUDA_RESERVED_SHARED STV_DEFAULT"
__nv_reservedSMEM_offset_0_alias:
	.zero		0
	.zero		64


//--------------------- .nv.shared._Z18right_shift_bufferPiS_i --------------------------
	.section	.nv.shared._Z18right_shift_bufferPiS_i,"aw",@nobits
	.sectionflags	@""
	.align	16
	.zero		1024


//--------------------- .nv.constant0._Z16right_shift_smemPii --------------------------
	.section	.nv.constant0._Z16right_shift_smemPii,"a",@progbits
	.sectionflags	@""
	.align	4
.nv.constant0._Z16right_shift_smemPii:
	.zero		908


//--------------------- .nv.constant0._Z18right_shift_bufferPiS_i --------------------------
	.section	.nv.constant0._Z18right_shift_bufferPiS_i,"a",@progbits
	.sectionflags	@""
	.align	4
.nv.constant0._Z18right_shift_bufferPiS_i:
	.zero		916


//--------------------- SYMBOLS --------------------------

	.type		.nv.reservedSmem.offset0,@object
	.size		.nv.reservedSmem.offset0,0x4
	.type		.nv.reservedSmem.cap,@object
	.size		.nv.reservedSmem.cap,0x4
